	.headerflags	@"EF_CUDA_TEXMODE_UNIFIED EF_CUDA_64BIT_ADDRESS EF_CUDA_ACCELERATORS EF_CUDA_SM90 EF_CUDA_VIRTUAL_SM(EF_CUDA_SM90)"
	.elftype	@"ET_EXEC"


//--------------------- .nv.info                  --------------------------
	.section	.nv.info,"",@"SHT_CUDA_INFO"
	.align	4


	//----- nvinfo : EIATTR_REGCOUNT
	.align		4
        /*0000*/ 	.byte	0x04, 0x2f
        /*0002*/ 	.short	(.L_3 - .L_2)
	.align		4
.L_2:
        /*0004*/ 	.word	index@(triton_poi_fused__native_batch_norm_legit_no_training_relu_threshold_backward_0)
        /*0008*/ 	.word	0x00000012


	//----- nvinfo : EIATTR_MIN_STACK_SIZE
	.align		4
.L_3:
        /*000c*/ 	.byte	0x04, 0x12
        /*000e*/ 	.short	(.L_5 - .L_4)
	.align		4
.L_4:
        /*0010*/ 	.word	index@(triton_poi_fused__native_batch_norm_legit_no_training_relu_threshold_backward_0)
        /*0014*/ 	.word	0x00000000


	//----- nvinfo : EIATTR_FRAME_SIZE
	.align		4
.L_5:
        /*0018*/ 	.byte	0x04, 0x11
        /*001a*/ 	.short	(.L_7 - .L_6)
	.align		4
.L_6:
        /*001c*/ 	.word	index@(triton_poi_fused__native_batch_norm_legit_no_training_relu_threshold_backward_0)
        /*0020*/ 	.word	0x00000000


	//----- nvinfo : EIATTR_MIN_STACK_SIZE
	.align		4
.L_7:
        /*0024*/ 	.byte	0x04, 0x12
        /*0026*/ 	.short	(.L_9 - .L_8)
	.align		4
.L_8:
        /*0028*/ 	.word	index@(triton_poi_fused__native_batch_norm_legit_no_training_relu_threshold_backward_0)
        /*002c*/ 	.word	0x00000000
.L_9:


//--------------------- .nv.info.triton_poi_fused__native_batch_norm_legit_no_training_relu_threshold_backward_0 --------------------------
	.section	.nv.info.triton_poi_fused__native_batch_norm_legit_no_training_relu_threshold_backward_0,"",@"SHT_CUDA_INFO"
	.sectionflags	@""
	.align	4


	//----- nvinfo : EIATTR_CUDA_API_VERSION
	.align		4
        /*0000*/ 	.byte	0x04, 0x37
        /*0002*/ 	.short	(.L_11 - .L_10)
.L_10:
        /*0004*/ 	.word	0x0000007c


	//----- nvinfo : EIATTR_KPARAM_INFO
	.align		4
.L_11:
        /*0008*/ 	.byte	0x04, 0x17
        /*000a*/ 	.short	(.L_13 - .L_12)
.L_12:
        /*000c*/ 	.word	0x00000000
        /*0010*/ 	.short	0x0007
        /*0012*/ 	.short	0x0038
        /*0014*/ 	.byte	0x00, 0xf0, 0x11, 0x00


	//----- nvinfo : EIATTR_KPARAM_INFO
	.align		4
.L_13:
        /*0018*/ 	.byte	0x04, 0x17
        /*001a*/ 	.short	(.L_15 - .L_14)
.L_14:
        /*001c*/ 	.word	0x00000000
        /*0020*/ 	.short	0x0006
        /*0022*/ 	.short	0x0030
        /*0024*/ 	.byte	0x00, 0xf4, 0x21, 0x00


	//----- nvinfo : EIATTR_KPARAM_INFO
	.align		4
.L_15:
        /*0028*/ 	.byte	0x04, 0x17
        /*002a*/ 	.short	(.L_17 - .L_16)
.L_16:
        /*002c*/ 	.word	0x00000000
        /*0030*/ 	.short	0x0005
        /*0032*/ 	.short	0x0028
        /*0034*/ 	.byte	0x00, 0xf4, 0x21, 0x00


	//----- nvinfo : EIATTR_KPARAM_INFO
	.align		4
.L_17:
        /*0038*/ 	.byte	0x04, 0x17
        /*003a*/ 	.short	(.L_19 - .L_18)
.L_18:
        /*003c*/ 	.word	0x00000000
        /*0040*/ 	.short	0x0004
        /*0042*/ 	.short	0x0020
        /*0044*/ 	.byte	0x00, 0xf4, 0x21, 0x00


	//----- nvinfo : EIATTR_KPARAM_INFO
	.align		4
.L_19:
        /*0048*/ 	.byte	0x04, 0x17
        /*004a*/ 	.short	(.L_21 - .L_20)
.L_20:
        /*004c*/ 	.word	0x00000000
        /*0050*/ 	.short	0x0003
        /*0052*/ 	.short	0x0018
        /*0054*/ 	.byte	0x00, 0xf4, 0x21, 0x00


	//----- nvinfo : EIATTR_KPARAM_INFO
	.align		4
.L_21:
        /*0058*/ 	.byte	0x04, 0x17
        /*005a*/ 	.short	(.L_23 - .L_22)
.L_22:
        /*005c*/ 	.word	0x00000000
        /*0060*/ 	.short	0x0002
        /*0062*/ 	.short	0x0010
        /*0064*/ 	.byte	0x00, 0xf4, 0x21, 0x00


	//----- nvinfo : EIATTR_KPARAM_INFO
	.align		4
.L_23:
        /*0068*/ 	.byte	0x04, 0x17
        /*006a*/ 	.short	(.L_25 - .L_24)
.L_24:
        /*006c*/ 	.word	0x00000000
        /*0070*/ 	.short	0x0001
        /*0072*/ 	.short	0x0008
        /*0074*/ 	.byte	0x00, 0xf4, 0x21, 0x00


	//----- nvinfo : EIATTR_KPARAM_INFO
	.align		4
.L_25:
        /*0078*/ 	.byte	0x04, 0x17
        /*007a*/ 	.short	(.L_27 - .L_26)
.L_26:
        /*007c*/ 	.word	0x00000000
        /*0080*/ 	.short	0x0000
        /*0082*/ 	.short	0x0000
        /*0084*/ 	.byte	0x00, 0xf4, 0x21, 0x00


	//----- nvinfo : EIATTR_SPARSE_MMA_MASK
	.align		4
.L_27:
        /*0088*/ 	.byte	0x03, 0x50
        /*008a*/ 	.short	0x0000


	//----- nvinfo : EIATTR_MAXREG_COUNT
	.align		4
        /*008c*/ 	.byte	0x03, 0x1b
        /*008e*/ 	.short	0x00ff


	//----- nvinfo : EIATTR_EXIT_INSTR_OFFSETS
	.align		4
        /*0090*/ 	.byte	0x04, 0x1c
        /*0092*/ 	.short	(.L_29 - .L_28)


	//   ....[0]....
.L_28:
        /*0094*/ 	.word	0x00000340


	//   ....[1]....
        /*0098*/ 	.word	0x00000360


	//----- nvinfo : EIATTR_REQNTID
	.align		4
.L_29:
        /*009c*/ 	.byte	0x04, 0x10
        /*009e*/ 	.short	(.L_31 - .L_30)
.L_30:
        /*00a0*/ 	.word	0x00000020
        /*00a4*/ 	.word	0x00000001
        /*00a8*/ 	.word	0x00000001


	//----- nvinfo : EIATTR_CBANK_PARAM_SIZE
	.align		4
.L_31:
        /*00ac*/ 	.byte	0x03, 0x19
        /*00ae*/ 	.short	0x003c


	//----- nvinfo : EIATTR_PARAM_CBANK
	.align		4
        /*00b0*/ 	.byte	0x04, 0x0a
        /*00b2*/ 	.short	(.L_33 - .L_32)
	.align		4
.L_32:
        /*00b4*/ 	.word	index@(.nv.constant0.triton_poi_fused__native_batch_norm_legit_no_training_relu_threshold_backward_0)
        /*00b8*/ 	.short	0x0210
        /*00ba*/ 	.short	0x003c


	//----- nvinfo : EIATTR_SW_WAR
	.align		4
.L_33:
        /*00bc*/ 	.byte	0x04, 0x36
        /*00be*/ 	.short	(.L_35 - .L_34)
.L_34:
        /*00c0*/ 	.word	0x00000008
.L_35:


//--------------------- .nv.callgraph             --------------------------
	.section	.nv.callgraph,"",@"SHT_CUDA_CALLGRAPH"
	.align	4
	.sectionentsize	8
	.align		4
        /*0000*/ 	.word	0x00000000
	.align		4
        /*0004*/ 	.word	0xffffffff
	.align		4
        /*0008*/ 	.word	0x00000000
	.align		4
        /*000c*/ 	.word	0xfffffffe
	.align		4
        /*0010*/ 	.word	0x00000000
	.align		4
        /*0014*/ 	.word	0xfffffffd
	.align		4
        /*0018*/ 	.word	0x00000000
	.align		4
        /*001c*/ 	.word	0xfffffffc


//--------------------- .nv.constant4             --------------------------
	.section	.nv.constant4,"a",@progbits
	.align	8
	.align		8
.nv.constant4:
        /*0000*/ 	.dword	_$_str
	.align		8
        /*0008*/ 	.dword	_$_str_$_2


//--------------------- .text.triton_poi_fused__native_batch_norm_legit_no_training_relu_threshold_backward_0 --------------------------
	.section	.text.triton_poi_fused__native_batch_norm_legit_no_training_relu_threshold_backward_0,"ax",@progbits
	.align	128
        .global         triton_poi_fused__native_batch_norm_legit_no_training_relu_threshold_backward_0
        .type           triton_poi_fused__native_batch_norm_legit_no_training_relu_threshold_backward_0,@function
        .size           triton_poi_fused__native_batch_norm_legit_no_training_relu_threshold_backward_0,(.L_x_1 - triton_poi_fused__native_batch_norm_legit_no_training_relu_threshold_backward_0)
        .other          triton_poi_fused__native_batch_norm_legit_no_training_relu_threshold_backward_0,@"STO_CUDA_ENTRY STV_DEFAULT"
triton_poi_fused__native_batch_norm_legit_no_training_relu_threshold_backward_0:
.text.triton_poi_fused__native_batch_norm_legit_no_training_relu_threshold_backward_0:
[----:B------:R-:W0:Y:S08]  /*0000*/  LDC R1, c[0x0][0x28] ;  /* 0x00000a00ff017b82 */ /* 0x000e300000000800 */
[----:B------:R-:W1:Y:S01]  /*0010*/  LDC.64 R2, c[0x0][0x220] ;  /* 0x00008800ff027b82 */ /* 0x000e620000000a00 */
[----:B------:R-:W-:Y:S01]  /*0020*/  ULDC.64 UR4, c[0x0][0x208] ;  /* 0x0000820000047ab9 */ /* 0x000fe20000000a00 */
[----:B------:R-:W2:Y:S01]  /*0030*/  S2R R0, SR_TID.X ;  /* 0x0000000000007919 */ /* 0x000ea20000002100 */
[----:B------:R-:W3:Y:S05]  /*0040*/  S2R R13, SR_CTAID.X ;  /* 0x00000000000d7919 */ /* 0x000eea0000002500 */
[----:B------:R-:W4:Y:S08]  /*0050*/  LDC.64 R10, c[0x0][0x210] ;  /* 0x00008400ff0a7b82 */ /* 0x000f300000000a00 */
[----:B------:R-:W5:Y:S08]  /*0060*/  LDC.64 R4, c[0x0][0x218] ;  /* 0x00008600ff047b82 */ /* 0x000f700000000a00 */
[----:B------:R-:W4:Y:S01]  /*0070*/  LDC.64 R6, c[0x0][0x228] ;  /* 0x00008a00ff067b82 */ /* 0x000f220000000a00 */
[----:B-1----:R4:W4:Y:S01]  /*0080*/  LDG.E R12, desc[UR4][R2.64] ;  /* 0x00000004020c7981 */ /* 0x002922000c1e1900 */
[----:B------:R-:W-:Y:S01]  /*0090*/  CS2R R14, SRZ ;  /* 0x00000000000e7805 */ /* 0x000fe2000001ff00 */
[----:B------:R-:W-:-:S05]  /*00a0*/  ULDC.64 UR6, c[0x0][0x240] ;  /* 0x0000900000067ab9 */ /* 0x000fca0000000a00 */
[----:B------:R-:W1:Y:S01]  /*00b0*/  LDC.64 R8, c[0x0][0x230] ;  /* 0x00008c00ff087b82 */ /* 0x000e620000000a00 */
[----:B--2---:R-:W-:-:S05]  /*00c0*/  IMAD.SHL.U32 R0, R0, 0x2, RZ ;  /* 0x0000000200007824 */ /* 0x004fca00078e00ff */
[----:B------:R-:W-:Y:S01]  /*00d0*/  LOP3.LUT R0, R0, 0x3e, RZ, 0xc0, !PT ;  /* 0x0000003e00007812 */ /* 0x000fe200078ec0ff */
[----:B-----5:R2:W5:Y:S04]  /*00e0*/  LDG.E R4, desc[UR4][R4.64] ;  /* 0x0000000404047981 */ /* 0x020568000c1e1900 */
[----:B---3--:R-:W-:-:S04]  /*00f0*/  IMAD R13, R13, 0x40, R0 ;  /* 0x000000400d0d7824 */ /* 0x008fc800078e0200 */
[C---:B----4-:R-:W-:Y:S01]  /*0100*/  IMAD.WIDE R2, R13.reuse, 0x4, R10 ;  /* 0x000000040d027825 */ /* 0x050fe200078e020a */
[----:B------:R-:W-:Y:S01]  /*0110*/  ISETP.GE.AND P0, PT, R13, 0x40, PT ;  /* 0x000000400d00780c */ /* 0x000fe20003f06270 */
[----:B0-----:R-:W3:Y:S04]  /*0120*/  LDG.E R6, desc[UR4][R6.64] ;  /* 0x0000000406067981 */ /* 0x001ee8000c1e1900 */
[----:B-1----:R-:W3:Y:S08]  /*0130*/  LDG.E R9, desc[UR4][R8.64] ;  /* 0x0000000408097981 */ /* 0x002ef0000c1e1900 */
[----:B------:R0:W5:Y:S01]  /*0140*/  @!P0 LDG.E.64 R14, desc[UR4][R2.64] ;  /* 0x00000004020e8981 */ /* 0x000162000c1e1b00 */
[----:B--2---:R-:W-:Y:S01]  /*0150*/  HFMA2.MMA R5, -RZ, RZ, 1.625, 0 ;  /* 0x3e800000ff057435 */ /* 0x004fe200000001ff */
[----:B------:R-:W-:-:S04]  /*0160*/  FADD R12, R12, 9.9999997473787516356e-06 ;  /* 0x3727c5ac0c0c7421 */ /* 0x000fc80000000000 */
[----:B------:R-:W1:Y:S02]  /*0170*/  MUFU.SQRT R0, R12 ;  /* 0x0000000c00007308 */ /* 0x000e640000002000 */
[C---:B-1----:R-:W-:Y:S02]  /*0180*/  FSETP.GT.AND P1, PT, R0.reuse, 8.50705917302346158658e+37, PT ;  /* 0x7e8000000000780b */ /* 0x042fe40003f24000 */
[----:B------:R-:W-:-:S11]  /*0190*/  FSETP.GEU.AND P2, PT, R0, 1.175494350822287508e-38, PT ;  /* 0x008000000000780b */ /* 0x000fd60003f4e000 */
[----:B------:R-:W-:-:S04]  /*01a0*/  @P1 FMUL R0, R0, 0.25 ;  /* 0x3e80000000001820 */ /* 0x000fc80000400000 */
[----:B------:R-:W-:Y:S01]  /*01b0*/  @!P2 FMUL R0, R0, 16777216 ;  /* 0x4b8000000000a820 */ /* 0x000fe20000400000 */
[----:B0-----:R-:W-:-:S05]  /*01c0*/  FSEL R3, R5, 1, P1 ;  /* 0x3f80000005037808 */ /* 0x001fca0000800000 */
[----:B------:R-:W0:Y:S01]  /*01d0*/  MUFU.RCP R0, R0 ;  /* 0x0000000000007308 */ /* 0x000e220000001000 */
[----:B------:R-:W-:Y:S01]  /*01e0*/  @!P2 FMUL R3, R3, 16777216 ;  /* 0x4b8000000303a820 */ /* 0x000fe20000400000 */
[C---:B-----5:R-:W-:Y:S01]  /*01f0*/  FADD R15, -R4.reuse, R15 ;  /* 0x0000000f040f7221 */ /* 0x060fe20000000100 */
[----:B------:R-:W-:Y:S02]  /*0200*/  FADD R14, -R4, R14 ;  /* 0x0000000e040e7221 */ /* 0x000fe40000000100 */
[----:B0-----:R-:W-:Y:S02]  /*0210*/  FMUL R5, R0, R3 ;  /* 0x0000000300057220 */ /* 0x001fe40000400000 */
[----:B------:R-:W0:Y:S02]  /*0220*/  LDC.64 R2, c[0x0][0x238] ;  /* 0x00008e00ff027b82 */ /* 0x000e240000000a00 */
[-C--:B------:R-:W-:Y:S01]  /*0230*/  FMUL R15, R15, R5.reuse ;  /* 0x000000050f0f7220 */ /* 0x080fe20000400000 */
[----:B------:R-:W-:-:S03]  /*0240*/  FMUL R14, R14, R5 ;  /* 0x000000050e0e7220 */ /* 0x000fc60000400000 */
[C-C-:B---3--:R-:W-:Y:S01]  /*0250*/  FFMA R15, R6.reuse, R15, R9.reuse ;  /* 0x0000000f060f7223 */ /* 0x148fe20000000009 */
[----:B------:R-:W-:-:S04]  /*0260*/  FFMA R14, R6, R14, R9 ;  /* 0x0000000e060e7223 */ /* 0x000fc80000000009 */
[C---:B------:R-:W-:Y:S02]  /*0270*/  FSETP.GEU.AND P2, PT, R15.reuse, RZ, PT ;  /* 0x000000ff0f00720b */ /* 0x040fe40003f4e000 */
[C---:B------:R-:W-:Y:S02]  /*0280*/  FSETP.GEU.AND P1, PT, R14.reuse, RZ, PT ;  /* 0x000000ff0e00720b */ /* 0x040fe40003f2e000 */
[----:B------:R-:W-:Y:S02]  /*0290*/  FSEL R15, R15, RZ, P2 ;  /* 0x000000ff0f0f7208 */ /* 0x000fe40001000000 */
[----:B------:R-:W-:Y:S02]  /*02a0*/  FSEL R14, R14, RZ, P1 ;  /* 0x000000ff0e0e7208 */ /* 0x000fe40000800000 */
[----:B------:R-:W-:Y:S02]  /*02b0*/  FSETP.GTU.AND P3, PT, R15, RZ, PT ;  /* 0x000000ff0f00720b */ /* 0x000fe40003f6c000 */
[----:B------:R-:W-:-:S02]  /*02c0*/  FSETP.GTU.AND P2, PT, R14, RZ, PT ;  /* 0x000000ff0e00720b */ /* 0x000fc40003f4c000 */
[----:B------:R-:W-:Y:S01]  /*02d0*/  IADD3 R4, P1, R13, UR6, RZ ;  /* 0x000000060d047c10 */ /* 0x000fe2000ff3e0ff */
[C---:B0-----:R-:W-:Y:S01]  /*02e0*/  IMAD.WIDE R2, R13.reuse, 0x4, R2 ;  /* 0x000000040d027825 */ /* 0x041fe200078e0202 */
[----:B------:R-:W-:Y:S02]  /*02f0*/  SEL R7, RZ, 0x100, P3 ;  /* 0x00000100ff077807 */ /* 0x000fe40001800000 */
[----:B------:R-:W-:Y:S02]  /*0300*/  SEL R0, RZ, 0x1, P2 ;  /* 0x00000001ff007807 */ /* 0x000fe40001000000 */
[----:B------:R0:W-:Y:S01]  /*0310*/  @!P0 STG.E.64 desc[UR4][R2.64], R14 ;  /* 0x0000000e02008986 */ /* 0x0001e2000c101b04 */
[----:B------:R-:W-:Y:S02]  /*0320*/  LEA.HI.X.SX32 R5, R13, UR7, 0x1, P1 ;  /* 0x000000070d057c11 */ /* 0x000fe400088f0eff */
[----:B------:R-:W-:Y:S01]  /*0330*/  IMAD.IADD R7, R0, 0x1, R7 ;  /* 0x0000000100077824 */ /* 0x000fe200078e0207 */
[----:B0-----:R-:W-:Y:S06]  /*0340*/  @P0 EXIT ;  /* 0x000000000000094d */ /* 0x001fec0003800000 */
[----:B------:R-:W-:Y:S01]  /*0350*/  STG.E.U16 desc[UR4][R4.64], R7 ;  /* 0x0000000704007986 */ /* 0x000fe2000c101504 */
[----:B------:R-:W-:Y:S05]  /*0360*/  EXIT ;  /* 0x000000000000794d */ /* 0x000fea0003800000 */
.L_x_0:
[----:B------:R-:W-:-:S00]  /*0370*/  BRA `(.L_x_0) ;  /* 0xfffffffc00fc7947 */ /* 0x000fc0000383ffff */
[----:B------:R-:W-:-:S00]  /*0380*/  NOP ;  /* 0x0000000000007918 */ /* 0x000fc00000000000 */
[----:B------:R-:W-:-:S00]  /*0390*/  NOP ;  /* 0x0000000000007918 */ /* 0x000fc00000000000 */
[----:B------:R-:W-:-:S00]  /*03a0*/  NOP ;  /* 0x0000000000007918 */ /* 0x000fc00000000000 */
[----:B------:R-:W-:-:S00]  /*03b0*/  NOP ;  /* 0x0000000000007918 */ /* 0x000fc00000000000 */
[----:B------:R-:W-:-:S00]  /*03c0*/  NOP ;  /* 0x0000000000007918 */ /* 0x000fc00000000000 */
[----:B------:R-:W-:-:S00]  /*03d0*/  NOP ;  /* 0x0000000000007918 */ /* 0x000fc00000000000 */
[----:B------:R-:W-:-:S00]  /*03e0*/  NOP ;  /* 0x0000000000007918 */ /* 0x000fc00000000000 */
[----:B------:R-:W-:-:S00]  /*03f0*/  NOP ;  /* 0x0000000000007918 */ /* 0x000fc00000000000 */
.L_x_1:


//--------------------- .nv.global.init           --------------------------
	.section	.nv.global.init,"aw",@progbits
.nv.global.init:
	.type		_$_str,@object
	.size		_$_str,(_$_str_$_2 - _$_str)
_$_str:
        /*0000*/ 	.byte	0x5f, 0x5f, 0x43, 0x55, 0x44, 0x41, 0x5f, 0x46, 0x54, 0x5a, 0x00
	.type		_$_str_$_2,@object
	.size		_$_str_$_2,(.L_1 - _$_str_$_2)
_$_str_$_2:
        /*000b*/ 	.byte	0x5f, 0x5f, 0x43, 0x55, 0x44, 0x41, 0x5f, 0x50, 0x52, 0x45, 0x43, 0x5f, 0x53, 0x51, 0x52, 0x54
        /*001b*/ 	.byte	0x00
.L_1:


//--------------------- .nv.constant0.triton_poi_fused__native_batch_norm_legit_no_training_relu_threshold_backward_0 --------------------------
	.section	.nv.constant0.triton_poi_fused__native_batch_norm_legit_no_training_relu_threshold_backward_0,"a",@progbits
	.sectionflags	@""
	.align	4
.nv.constant0.triton_poi_fused__native_batch_norm_legit_no_training_relu_threshold_backward_0:
	.zero		588
